//
// Generated by NVIDIA NVVM Compiler
//
// Compiler Build ID: CL-36424714
// Cuda compilation tools, release 13.0, V13.0.88
// Based on NVVM 20.0.0
//

.version 9.0
.target sm_100
.address_size 64

	// .globl	_Z6kernelPiS_S_
// _ZZ6kernelPiS_S_E6sh_min has been demoted
// _ZZ6kernelPiS_S_E6sh_max has been demoted

.visible .entry _Z6kernelPiS_S_(
	.param .u64 .ptr .align 1 _Z6kernelPiS_S__param_0,
	.param .u64 .ptr .align 1 _Z6kernelPiS_S__param_1,
	.param .u64 .ptr .align 1 _Z6kernelPiS_S__param_2
)
{
	.reg .pred 	%p<8>;
	.reg .b32 	%r<52>;
	.reg .b64 	%rd<12>;
	// demoted variable
	.shared .align 4 .b8 _ZZ6kernelPiS_S_E6sh_min[256];
	// demoted variable
	.shared .align 4 .b8 _ZZ6kernelPiS_S_E6sh_max[256];
	ld.param.u64 	%rd3, [_Z6kernelPiS_S__param_0];
	ld.param.u64 	%rd1, [_Z6kernelPiS_S__param_1];
	ld.param.u64 	%rd2, [_Z6kernelPiS_S__param_2];
	cvta.to.global.u64 	%rd4, %rd3;
	mov.u32 	%r1, %tid.x;
	shl.b32 	%r5, %r1, 5;
	mov.u32 	%r2, %ctaid.x;
	add.s32 	%r6, %r5, %r2;
	mul.wide.s32 	%rd5, %r6, 4;
	add.s64 	%rd6, %rd4, %rd5;
	ld.global.u32 	%r7, [%rd6];
	ld.global.u32 	%r8, [%rd6+8192];
	min.s32 	%r9, %r7, %r8;
	shl.b32 	%r10, %r1, 2;
	mov.u32 	%r11, _ZZ6kernelPiS_S_E6sh_min;
	add.s32 	%r3, %r11, %r10;
	st.shared.u32 	[%r3], %r9;
	max.s32 	%r12, %r7, %r8;
	mov.u32 	%r13, _ZZ6kernelPiS_S_E6sh_max;
	add.s32 	%r4, %r13, %r10;
	st.shared.u32 	[%r4], %r12;
	bar.sync 	0;
	setp.gt.u32 	%p1, %r1, 31;
	@%p1 bra 	$L__BB0_2;
	ld.shared.u32 	%r14, [%r3];
	ld.shared.u32 	%r15, [%r3+128];
	min.s32 	%r16, %r14, %r15;
	st.shared.u32 	[%r3], %r16;
	ld.shared.u32 	%r17, [%r4];
	ld.shared.u32 	%r18, [%r4+128];
	max.s32 	%r19, %r17, %r18;
	st.shared.u32 	[%r4], %r19;
$L__BB0_2:
	bar.sync 	0;
	setp.gt.u32 	%p2, %r1, 15;
	@%p2 bra 	$L__BB0_4;
	ld.shared.u32 	%r20, [%r3];
	ld.shared.u32 	%r21, [%r3+64];
	min.s32 	%r22, %r20, %r21;
	st.shared.u32 	[%r3], %r22;
	ld.shared.u32 	%r23, [%r4];
	ld.shared.u32 	%r24, [%r4+64];
	max.s32 	%r25, %r23, %r24;
	st.shared.u32 	[%r4], %r25;
$L__BB0_4:
	bar.sync 	0;
	setp.gt.u32 	%p3, %r1, 7;
	@%p3 bra 	$L__BB0_6;
	ld.shared.u32 	%r26, [%r3];
	ld.shared.u32 	%r27, [%r3+32];
	min.s32 	%r28, %r26, %r27;
	st.shared.u32 	[%r3], %r28;
	ld.shared.u32 	%r29, [%r4];
	ld.shared.u32 	%r30, [%r4+32];
	max.s32 	%r31, %r29, %r30;
	st.shared.u32 	[%r4], %r31;
$L__BB0_6:
	bar.sync 	0;
	setp.gt.u32 	%p4, %r1, 3;
	@%p4 bra 	$L__BB0_8;
	ld.shared.u32 	%r32, [%r3];
	ld.shared.u32 	%r33, [%r3+16];
	min.s32 	%r34, %r32, %r33;
	st.shared.u32 	[%r3], %r34;
	ld.shared.u32 	%r35, [%r4];
	ld.shared.u32 	%r36, [%r4+16];
	max.s32 	%r37, %r35, %r36;
	st.shared.u32 	[%r4], %r37;
$L__BB0_8:
	bar.sync 	0;
	setp.gt.u32 	%p5, %r1, 1;
	@%p5 bra 	$L__BB0_10;
	ld.shared.u32 	%r38, [%r3];
	ld.shared.u32 	%r39, [%r3+8];
	min.s32 	%r40, %r38, %r39;
	st.shared.u32 	[%r3], %r40;
	ld.shared.u32 	%r41, [%r4];
	ld.shared.u32 	%r42, [%r4+8];
	max.s32 	%r43, %r41, %r42;
	st.shared.u32 	[%r4], %r43;
$L__BB0_10:
	bar.sync 	0;
	setp.ne.s32 	%p6, %r1, 0;
	@%p6 bra 	$L__BB0_12;
	ld.shared.u32 	%r44, [%r3];
	ld.shared.u32 	%r45, [_ZZ6kernelPiS_S_E6sh_min+4];
	min.s32 	%r46, %r44, %r45;
	st.shared.u32 	[%r3], %r46;
	ld.shared.u32 	%r47, [%r4];
	ld.shared.u32 	%r48, [_ZZ6kernelPiS_S_E6sh_max+4];
	max.s32 	%r49, %r47, %r48;
	st.shared.u32 	[%r4], %r49;
$L__BB0_12:
	setp.ne.s32 	%p7, %r1, 0;
	bar.sync 	0;
	@%p7 bra 	$L__BB0_14;
	ld.shared.u32 	%r50, [_ZZ6kernelPiS_S_E6sh_min];
	cvta.to.global.u64 	%rd7, %rd2;
	mul.wide.u32 	%rd8, %r2, 4;
	add.s64 	%rd9, %rd7, %rd8;
	st.global.u32 	[%rd9], %r50;
	ld.shared.u32 	%r51, [_ZZ6kernelPiS_S_E6sh_max];
	cvta.to.global.u64 	%rd10, %rd1;
	add.s64 	%rd11, %rd10, %rd8;
	st.global.u32 	[%rd11], %r51;
$L__BB0_14:
	ret;

}


// ===== COMPILED SASS (sm_100) =====

	.target	sm_100

	.elftype	@"ET_EXEC"


//--------------------- .note.nv.tkinfo           --------------------------
	.section	.note.nv.tkinfo,"",@"SHT_NOTE"
	.sectionflags	@"SHF_NOTE_NV_TKINFO"
	.tkinfo
        /*0018*/ 	.word	0x00000002
        /*0030*/ 	.string	""
        /*0030*/ 	.string	"ptxas"
        /*0030*/ 	.string	"Cuda compilation tools, release 13.0, V13.0.88"
        /*0030*/ 	.string	"Build cuda_13.0.r13.0/compiler.36424714_0"
        /*0030*/ 	.string	"-arch sm_100 -m 64 "



//--------------------- .note.nv.cuinfo           --------------------------
	.section	.note.nv.cuinfo,"",@"SHT_NOTE"
	.sectionflags	@"SHF_NOTE_NV_CUINFO"
        /*0018*/ 	.short	0x0002
        /*001a*/ 	.short	0x0064
        /*001c*/ 	.short	0x0082
	.zero		2


//--------------------- .nv.info                  --------------------------
	.section	.nv.info,"",@"SHT_CUDA_INFO"
	.align	4


	//----- nvinfo : EIATTR_REGCOUNT
	.align		4
        /*0000*/ 	.byte	0x04, 0x2f
        /*0002*/ 	.short	(.L_1 - .L_0)
	.align		4
.L_0:
        /*0004*/ 	.word	index@(_Z6kernelPiS_S_)
        /*0008*/ 	.word	0x0000000e


	//----- nvinfo : EIATTR_FRAME_SIZE
	.align		4
.L_1:
        /*000c*/ 	.byte	0x04, 0x11
        /*000e*/ 	.short	(.L_3 - .L_2)
	.align		4
.L_2:
        /*0010*/ 	.word	index@(_Z6kernelPiS_S_)
        /*0014*/ 	.word	0x00000000


	//----- nvinfo : EIATTR_MIN_STACK_SIZE
	.align		4
.L_3:
        /*0018*/ 	.byte	0x04, 0x12
        /*001a*/ 	.short	(.L_5 - .L_4)
	.align		4
.L_4:
        /*001c*/ 	.word	index@(_Z6kernelPiS_S_)
        /*0020*/ 	.word	0x00000000
.L_5:


//--------------------- .nv.compat                --------------------------
	.section	.nv.compat,"",@"SHT_CUDA_COMPAT_INFO"
	.align	4
        /*0000*/ 	.byte	0x02, 0x09, 0x00, 0x00, 0x02, 0x02, 0x01, 0x00, 0x02, 0x05, 0x05, 0x00, 0x03, 0x07, 0x01, 0x01
        /*0010*/ 	.byte	0x02, 0x03, 0x00, 0x00, 0x02, 0x06, 0x01, 0x00, 0x04, 0x0b, 0x08, 0x00, 0x09, 0x00, 0x00, 0x00
        /*0020*/ 	.byte	0x00, 0x00, 0x00, 0x00


//--------------------- .nv.info._Z6kernelPiS_S_  --------------------------
	.section	.nv.info._Z6kernelPiS_S_,"",@"SHT_CUDA_INFO"
	.sectionflags	@""
	.align	4


	//----- nvinfo : EIATTR_CUDA_API_VERSION
	.align		4
        /*0000*/ 	.byte	0x04, 0x37
        /*0002*/ 	.short	(.L_7 - .L_6)
.L_6:
        /*0004*/ 	.word	0x00000082


	//----- nvinfo : EIATTR_KPARAM_INFO
	.align		4
.L_7:
        /*0008*/ 	.byte	0x04, 0x17
        /*000a*/ 	.short	(.L_9 - .L_8)
.L_8:
        /*000c*/ 	.word	0x00000000
        /*0010*/ 	.short	0x0002
        /*0012*/ 	.short	0x0010
        /*0014*/ 	.byte	0x00, 0xf5, 0x21, 0x00


	//----- nvinfo : EIATTR_KPARAM_INFO
	.align		4
.L_9:
        /*0018*/ 	.byte	0x04, 0x17
        /*001a*/ 	.short	(.L_11 - .L_10)
.L_10:
        /*001c*/ 	.word	0x00000000
        /*0020*/ 	.short	0x0001
        /*0022*/ 	.short	0x0008
        /*0024*/ 	.byte	0x00, 0xf5, 0x21, 0x00


	//----- nvinfo : EIATTR_KPARAM_INFO
	.align		4
.L_11:
        /*0028*/ 	.byte	0x04, 0x17
        /*002a*/ 	.short	(.L_13 - .L_12)
.L_12:
        /*002c*/ 	.word	0x00000000
        /*0030*/ 	.short	0x0000
        /*0032*/ 	.short	0x0000
        /*0034*/ 	.byte	0x00, 0xf5, 0x21, 0x00


	//----- nvinfo : EIATTR_SPARSE_MMA_MASK
	.align		4
.L_13:
        /*0038*/ 	.byte	0x03, 0x50
        /*003a*/ 	.short	0x0000


	//----- nvinfo : EIATTR_MAXREG_COUNT
	.align		4
        /*003c*/ 	.byte	0x03, 0x1b
        /*003e*/ 	.short	0x00ff


	//----- nvinfo : EIATTR_NUM_BARRIERS
	.align		4
        /*0040*/ 	.byte	0x02, 0x4c
        /*0042*/ 	.byte	0x01
	.zero		1


	//----- nvinfo : EIATTR_MERCURY_ISA_VERSION
	.align		4
        /*0044*/ 	.byte	0x03, 0x5f
        /*0046*/ 	.short	0x0101


	//----- nvinfo : EIATTR_VRC_CTA_INIT_COUNT
	.align		4
        /*0048*/ 	.byte	0x02, 0x4a
	.zero		1
	.zero		1


	//----- nvinfo : EIATTR_EXIT_INSTR_OFFSETS
	.align		4
        /*004c*/ 	.byte	0x04, 0x1c
        /*004e*/ 	.short	(.L_15 - .L_14)


	//   ....[0]....
.L_14:
        /*0050*/ 	.word	0x00000510


	//   ....[1]....
        /*0054*/ 	.word	0x000005a0


	//----- nvinfo : EIATTR_CBANK_PARAM_SIZE
	.align		4
.L_15:
        /*0058*/ 	.byte	0x03, 0x19
        /*005a*/ 	.short	0x0018


	//----- nvinfo : EIATTR_PARAM_CBANK
	.align		4
        /*005c*/ 	.byte	0x04, 0x0a
        /*005e*/ 	.short	(.L_17 - .L_16)
	.align		4
.L_16:
        /*0060*/ 	.word	index@(.nv.constant0._Z6kernelPiS_S_)
        /*0064*/ 	.short	0x0380
        /*0066*/ 	.short	0x0018


	//----- nvinfo : EIATTR_SW_WAR
	.align		4
.L_17:
        /*0068*/ 	.byte	0x04, 0x36
        /*006a*/ 	.short	(.L_19 - .L_18)
.L_18:
        /*006c*/ 	.word	0x00000008
.L_19:


//--------------------- .nv.callgraph             --------------------------
	.section	.nv.callgraph,"",@"SHT_CUDA_CALLGRAPH"
	.align	4
	.sectionentsize	8
	.align		4
        /*0000*/ 	.word	0x00000000
	.align		4
        /*0004*/ 	.word	0xffffffff
	.align		4
        /*0008*/ 	.word	0x00000000
	.align		4
        /*000c*/ 	.word	0xfffffffe
	.align		4
        /*0010*/ 	.word	0x00000000
	.align		4
        /*0014*/ 	.word	0xfffffffd
	.align		4
        /*0018*/ 	.word	0x00000000
	.align		4
        /*001c*/ 	.word	0xfffffffc


//--------------------- .text._Z6kernelPiS_S_     --------------------------
	.section	.text._Z6kernelPiS_S_,"ax",@progbits
	.align	128
        .global         _Z6kernelPiS_S_
        .type           _Z6kernelPiS_S_,@function
        .size           _Z6kernelPiS_S_,(.L_x_1 - _Z6kernelPiS_S_)
        .other          _Z6kernelPiS_S_,@"STO_CUDA_ENTRY STV_DEFAULT"
_Z6kernelPiS_S_:
.text._Z6kernelPiS_S_:
[----:B------:R-:W-:Y:S01]  /*0000*/  LDC R1, c[0x0][0x37c] ;  /* 0x0000df00ff017b82 */ /* 0x000fe20000000800 */
[----:B------:R-:W0:Y:S07]  /*0010*/  S2R R3, SR_TID.X ;  /* 0x0000000000037919 */ /* 0x000e2e0000002100 */
[----:B------:R-:W1:Y:S01]  /*0020*/  LDC.64 R6, c[0x0][0x380] ;  /* 0x0000e000ff067b82 */ /* 0x000e620000000a00 */
[----:B------:R-:W2:Y:S01]  /*0030*/  LDCU.64 UR8, c[0x0][0x358] ;  /* 0x00006b00ff0877ac */ /* 0x000ea20008000a00 */
[----:B------:R-:W0:Y:S02]  /*0040*/  S2R R0, SR_CTAID.X ;  /* 0x0000000000007919 */ /* 0x000e240000002500 */
[----:B0-----:R-:W-:-:S04]  /*0050*/  IMAD R5, R3, 0x20, R0 ;  /* 0x0000002003057824 */ /* 0x001fc800078e0200 */
[----:B-1----:R-:W-:-:S05]  /*0060*/  IMAD.WIDE R6, R5, 0x4, R6 ;  /* 0x0000000405067825 */ /* 0x002fca00078e0206 */
[----:B--2---:R-:W2:Y:S04]  /*0070*/  LDG.E R2, desc[UR8][R6.64] ;  /* 0x0000000806027981 */ /* 0x004ea8000c1e1900 */
[----:B------:R-:W2:Y:S01]  /*0080*/  LDG.E R5, desc[UR8][R6.64+0x2000] ;  /* 0x0020000806057981 */ /* 0x000ea2000c1e1900 */
[----:B------:R-:W0:Y:S01]  /*0090*/  S2UR UR6, SR_CgaCtaId ;  /* 0x00000000000679c3 */ /* 0x000e220000008800 */
[----:B------:R-:W-:Y:S01]  /*00a0*/  UMOV UR4, 0x400 ;  /* 0x0000040000047882 */ /* 0x000fe20000000000 */
[C---:B------:R-:W-:Y:S01]  /*00b0*/  ISETP.GT.U32.AND P0, PT, R3.reuse, 0x1f, PT ;  /* 0x0000001f0300780c */ /* 0x040fe20003f04070 */
[----:B------:R-:W-:Y:S01]  /*00c0*/  UIADD3 UR5, UPT, UPT, UR4, 0x100, URZ ;  /* 0x0000010004057890 */ /* 0x000fe2000fffe0ff */
[----:B------:R-:W-:Y:S01]  /*00d0*/  ISETP.GT.U32.AND P1, PT, R3, 0xf, PT ;  /* 0x0000000f0300780c */ /* 0x000fe20003f24070 */
[----:B0-----:R-:W-:-:S02]  /*00e0*/  ULEA UR4, UR6, UR4, 0x18 ;  /* 0x0000000406047291 */ /* 0x001fc4000f8ec0ff */
[----:B------:R-:W-:-:S04]  /*00f0*/  ULEA UR5, UR6, UR5, 0x18 ;  /* 0x0000000506057291 */ /* 0x000fc8000f8ec0ff */
[C---:B------:R-:W-:Y:S02]  /*0100*/  LEA R4, R3.reuse, UR4, 0x2 ;  /* 0x0000000403047c11 */ /* 0x040fe4000f8e10ff */
[CC--:B--2---:R-:W-:Y:S02]  /*0110*/  VIMNMX R9, PT, PT, R2.reuse, R5.reuse, PT ;  /* 0x0000000502097248 */ /* 0x0c4fe40003fe0100 */
[----:B------:R-:W-:Y:S02]  /*0120*/  VIMNMX R5, PT, PT, R2, R5, !PT ;  /* 0x0000000502057248 */ /* 0x000fe40007fe0100 */
[----:B------:R-:W-:Y:S01]  /*0130*/  LEA R2, R3, UR5, 0x2 ;  /* 0x0000000503027c11 */ /* 0x000fe2000f8e10ff */
[----:B------:R-:W-:Y:S04]  /*0140*/  STS [R4], R9 ;  /* 0x0000000904007388 */ /* 0x000fe80000000800 */
[----:B------:R-:W-:Y:S01]  /*0150*/  STS [R2], R5 ;  /* 0x0000000502007388 */ /* 0x000fe20000000800 */
[----:B------:R-:W-:Y:S06]  /*0160*/  BAR.SYNC.DEFER_BLOCKING 0x0 ;  /* 0x0000000000007b1d */ /* 0x000fec0000010000 */
[----:B------:R-:W-:Y:S04]  /*0170*/  @!P0 LDS R6, [R4] ;  /* 0x0000000004068984 */ /* 0x000fe80000000800 */
[----:B------:R-:W0:Y:S02]  /*0180*/  @!P0 LDS R7, [R4+0x80] ;  /* 0x0000800004078984 */ /* 0x000e240000000800 */
[----:B0-----:R-:W-:-:S05]  /*0190*/  @!P0 VIMNMX R7, PT, PT, R6, R7, PT ;  /* 0x0000000706078248 */ /* 0x001fca0003fe0100 */
[----:B------:R-:W-:Y:S04]  /*01a0*/  @!P0 STS [R4], R7 ;  /* 0x0000000704008388 */ /* 0x000fe80000000800 */
[----:B------:R-:W-:Y:S04]  /*01b0*/  @!P0 LDS R6, [R2] ;  /* 0x0000000002068984 */ /* 0x000fe80000000800 */
[----:B------:R-:W0:Y:S02]  /*01c0*/  @!P0 LDS R11, [R2+0x80] ;  /* 0x00008000020b8984 */ /* 0x000e240000000800 */
[----:B0-----:R-:W-:-:S05]  /*01d0*/  @!P0 VIMNMX R11, PT, PT, R6, R11, !PT ;  /* 0x0000000b060b8248 */ /* 0x001fca0007fe0100 */
[----:B------:R-:W-:Y:S01]  /*01e0*/  @!P0 STS [R2], R11 ;  /* 0x0000000b02008388 */ /* 0x000fe20000000800 */
[----:B------:R-:W-:Y:S01]  /*01f0*/  BAR.SYNC.DEFER_BLOCKING 0x0 ;  /* 0x0000000000007b1d */ /* 0x000fe20000010000 */
[----:B------:R-:W-:-:S05]  /*0200*/  ISETP.GT.U32.AND P0, PT, R3, 0x7, PT ;  /* 0x000000070300780c */ /* 0x000fca0003f04070 */
        /* <DEDUP_REMOVED lines=29> */
[----:B------:R-:W-:-:S05]  /*03e0*/  ISETP.NE.AND P1, PT, R3, RZ, PT ;  /* 0x000000ff0300720c */ /* 0x000fca0003f25270 */
        /* <DEDUP_REMOVED lines=8> */
[----:B------:R-:W-:Y:S06]  /*0470*/  BAR.SYNC.DEFER_BLOCKING 0x0 ;  /* 0x0000000000007b1d */ /* 0x000fec0000010000 */
[----:B------:R-:W-:Y:S04]  /*0480*/  @!P1 LDS R3, [R4] ;  /* 0x0000000004039984 */ /* 0x000fe80000000800 */
[----:B------:R-:W0:Y:S02]  /*0490*/  @!P1 LDS R6, [UR4+0x4] ;  /* 0x00000404ff069984 */ /* 0x000e240008000800 */
[----:B0-----:R-:W-:-:S05]  /*04a0*/  @!P1 VIMNMX R3, PT, PT, R3, R6, PT ;  /* 0x0000000603039248 */ /* 0x001fca0003fe0100 */
[----:B------:R-:W-:Y:S04]  /*04b0*/  @!P1 STS [R4], R3 ;  /* 0x0000000304009388 */ /* 0x000fe80000000800 */
[----:B------:R-:W-:Y:S04]  /*04c0*/  @!P1 LDS R5, [R2] ;  /* 0x0000000002059984 */ /* 0x000fe80000000800 */
[----:B------:R-:W0:Y:S02]  /*04d0*/  @!P1 LDS R6, [UR4+0x104] ;  /* 0x00010404ff069984 */ /* 0x000e240008000800 */
[----:B0-----:R-:W-:-:S05]  /*04e0*/  @!P1 VIMNMX R5, PT, PT, R5, R6, !PT ;  /* 0x0000000605059248 */ /* 0x001fca0007fe0100 */
[----:B------:R0:W-:Y:S01]  /*04f0*/  @!P1 STS [R2], R5 ;  /* 0x0000000502009388 */ /* 0x0001e20000000800 */
[----:B------:R-:W-:Y:S06]  /*0500*/  BAR.SYNC.DEFER_BLOCKING 0x0 ;  /* 0x0000000000007b1d */ /* 0x000fec0000010000 */
[----:B------:R-:W-:Y:S05]  /*0510*/  @P1 EXIT ;  /* 0x000000000000194d */ /* 0x000fea0003800000 */
[----:B------:R-:W1:Y:S01]  /*0520*/  LDS R7, [UR4] ;  /* 0x00000004ff077984 */ /* 0x000e620008000800 */
[----:B0-----:R-:W0:Y:S03]  /*0530*/  LDC.64 R2, c[0x0][0x390] ;  /* 0x0000e400ff027b82 */ /* 0x001e260000000a00 */
[----:B------:R-:W2:Y:S05]  /*0540*/  LDS R9, [UR4+0x100] ;  /* 0x00010004ff097984 */ /* 0x000eaa0008000800 */
[----:B------:R-:W3:Y:S01]  /*0550*/  LDC.64 R4, c[0x0][0x388] ;  /* 0x0000e200ff047b82 */ /* 0x000ee20000000a00 */
[----:B0-----:R-:W-:-:S04]  /*0560*/  IMAD.WIDE.U32 R2, R0, 0x4, R2 ;  /* 0x0000000400027825 */ /* 0x001fc800078e0002 */
[----:B---3--:R-:W-:Y:S01]  /*0570*/  IMAD.WIDE.U32 R4, R0, 0x4, R4 ;  /* 0x0000000400047825 */ /* 0x008fe200078e0004 */
[----:B-1----:R-:W-:Y:S04]  /*0580*/  STG.E desc[UR8][R2.64], R7 ;  /* 0x0000000702007986 */ /* 0x002fe8000c101908 */
[----:B--2---:R-:W-:Y:S01]  /*0590*/  STG.E desc[UR8][R4.64], R9 ;  /* 0x0000000904007986 */ /* 0x004fe2000c101908 */
[----:B------:R-:W-:Y:S05]  /*05a0*/  EXIT ;  /* 0x000000000000794d */ /* 0x000fea0003800000 */
.L_x_0:
[----:B------:R-:W-:-:S00]  /*05b0*/  BRA `(.L_x_0) ;  /* 0xfffffffc00fc7947 */ /* 0x000fc0000383ffff */
[----:B------:R-:W-:-:S00]  /*05c0*/  NOP ;  /* 0x0000000000007918 */ /* 0x000fc00000000000 */
        /* <DEDUP_REMOVED lines=11> */
.L_x_1:


//--------------------- .nv.shared._Z6kernelPiS_S_ --------------------------
	.section	.nv.shared._Z6kernelPiS_S_,"aw",@nobits
	.sectionflags	@""
	.align	4
.nv.shared._Z6kernelPiS_S_:
	.zero		1536


//--------------------- .nv.shared.reserved.0     --------------------------
	.section	.nv.shared.reserved.0,"aw",@nobits
	.weak		__nv_reservedSMEM_offset_0_alias
	.size		__nv_reservedSMEM_offset_0_alias, 0, 64
	.other		__nv_reservedSMEM_offset_0_alias,@"STO_CUDA_RESERVED_SHARED STV_DEFAULT"
__nv_reservedSMEM_offset_0_alias:
	.zero		0
	.zero		64


//--------------------- .nv.constant0._Z6kernelPiS_S_ --------------------------
	.section	.nv.constant0._Z6kernelPiS_S_,"a",@progbits
	.sectionflags	@""
	.align	4
.nv.constant0._Z6kernelPiS_S_:
	.zero		920


//--------------------- SYMBOLS --------------------------

	.type		.nv.reservedSmem.offset0,@object
	.size		.nv.reservedSmem.offset0,0x4
	.type		.nv.reservedSmem.cap,@object
	.size		.nv.reservedSmem.cap,0x4
